	.headerflags	@"EF_CUDA_TEXMODE_UNIFIED EF_CUDA_64BIT_ADDRESS EF_CUDA_ACCELERATORS EF_CUDA_SM90 EF_CUDA_VIRTUAL_SM(EF_CUDA_SM90)"
	.elftype	@"ET_EXEC"


//--------------------- .nv.info                  --------------------------
	.section	.nv.info,"",@"SHT_CUDA_INFO"
	.align	4


	//----- nvinfo : EIATTR_REGCOUNT
	.align		4
        /*0000*/ 	.byte	0x04, 0x2f
        /*0002*/ 	.short	(.L_1 - .L_0)
	.align		4
.L_0:
        /*0004*/ 	.word	index@(triton_poi_fused_clone_1)
        /*0008*/ 	.word	0x00000014


	//----- nvinfo : EIATTR_MIN_STACK_SIZE
	.align		4
.L_1:
        /*000c*/ 	.byte	0x04, 0x12
        /*000e*/ 	.short	(.L_3 - .L_2)
	.align		4
.L_2:
        /*0010*/ 	.word	index@(triton_poi_fused_clone_1)
        /*0014*/ 	.word	0x00000000


	//----- nvinfo : EIATTR_FRAME_SIZE
	.align		4
.L_3:
        /*0018*/ 	.byte	0x04, 0x11
        /*001a*/ 	.short	(.L_5 - .L_4)
	.align		4
.L_4:
        /*001c*/ 	.word	index@(triton_poi_fused_clone_1)
        /*0020*/ 	.word	0x00000000


	//----- nvinfo : EIATTR_MIN_STACK_SIZE
	.align		4
.L_5:
        /*0024*/ 	.byte	0x04, 0x12
        /*0026*/ 	.short	(.L_7 - .L_6)
	.align		4
.L_6:
        /*0028*/ 	.word	index@(triton_poi_fused_clone_1)
        /*002c*/ 	.word	0x00000000
.L_7:


//--------------------- .nv.info.triton_poi_fused_clone_1 --------------------------
	.section	.nv.info.triton_poi_fused_clone_1,"",@"SHT_CUDA_INFO"
	.sectionflags	@""
	.align	4


	//----- nvinfo : EIATTR_CUDA_API_VERSION
	.align		4
        /*0000*/ 	.byte	0x04, 0x37
        /*0002*/ 	.short	(.L_9 - .L_8)
.L_8:
        /*0004*/ 	.word	0x0000007c


	//----- nvinfo : EIATTR_KPARAM_INFO
	.align		4
.L_9:
        /*0008*/ 	.byte	0x04, 0x17
        /*000a*/ 	.short	(.L_11 - .L_10)
.L_10:
        /*000c*/ 	.word	0x00000000
        /*0010*/ 	.short	0x0002
        /*0012*/ 	.short	0x0010
        /*0014*/ 	.byte	0x00, 0xf0, 0x11, 0x00


	//----- nvinfo : EIATTR_KPARAM_INFO
	.align		4
.L_11:
        /*0018*/ 	.byte	0x04, 0x17
        /*001a*/ 	.short	(.L_13 - .L_12)
.L_12:
        /*001c*/ 	.word	0x00000000
        /*0020*/ 	.short	0x0001
        /*0022*/ 	.short	0x0008
        /*0024*/ 	.byte	0x00, 0xf4, 0x21, 0x00


	//----- nvinfo : EIATTR_KPARAM_INFO
	.align		4
.L_13:
        /*0028*/ 	.byte	0x04, 0x17
        /*002a*/ 	.short	(.L_15 - .L_14)
.L_14:
        /*002c*/ 	.word	0x00000000
        /*0030*/ 	.short	0x0000
        /*0032*/ 	.short	0x0000
        /*0034*/ 	.byte	0x00, 0xf4, 0x21, 0x00


	//----- nvinfo : EIATTR_SPARSE_MMA_MASK
	.align		4
.L_15:
        /*0038*/ 	.byte	0x03, 0x50
        /*003a*/ 	.short	0x0000


	//----- nvinfo : EIATTR_MAXREG_COUNT
	.align		4
        /*003c*/ 	.byte	0x03, 0x1b
        /*003e*/ 	.short	0x00ff


	//----- nvinfo : EIATTR_EXIT_INSTR_OFFSETS
	.align		4
        /*0040*/ 	.byte	0x04, 0x1c
        /*0042*/ 	.short	(.L_17 - .L_16)


	//   ....[0]....
.L_16:
        /*0044*/ 	.word	0x000002d0


	//   ....[1]....
        /*0048*/ 	.word	0x000002f0


	//----- nvinfo : EIATTR_REQNTID
	.align		4
.L_17:
        /*004c*/ 	.byte	0x04, 0x10
        /*004e*/ 	.short	(.L_19 - .L_18)
.L_18:
        /*0050*/ 	.word	0x00000080
        /*0054*/ 	.word	0x00000001
        /*0058*/ 	.word	0x00000001


	//----- nvinfo : EIATTR_CBANK_PARAM_SIZE
	.align		4
.L_19:
        /*005c*/ 	.byte	0x03, 0x19
        /*005e*/ 	.short	0x0014


	//----- nvinfo : EIATTR_PARAM_CBANK
	.align		4
        /*0060*/ 	.byte	0x04, 0x0a
        /*0062*/ 	.short	(.L_21 - .L_20)
	.align		4
.L_20:
        /*0064*/ 	.word	index@(.nv.constant0.triton_poi_fused_clone_1)
        /*0068*/ 	.short	0x0210
        /*006a*/ 	.short	0x0014


	//----- nvinfo : EIATTR_SW_WAR
	.align		4
.L_21:
        /*006c*/ 	.byte	0x04, 0x36
        /*006e*/ 	.short	(.L_23 - .L_22)
.L_22:
        /*0070*/ 	.word	0x00000008
.L_23:


//--------------------- .nv.callgraph             --------------------------
	.section	.nv.callgraph,"",@"SHT_CUDA_CALLGRAPH"
	.align	4
	.sectionentsize	8
	.align		4
        /*0000*/ 	.word	0x00000000
	.align		4
        /*0004*/ 	.word	0xffffffff
	.align		4
        /*0008*/ 	.word	0x00000000
	.align		4
        /*000c*/ 	.word	0xfffffffe
	.align		4
        /*0010*/ 	.word	0x00000000
	.align		4
        /*0014*/ 	.word	0xfffffffd
	.align		4
        /*0018*/ 	.word	0x00000000
	.align		4
        /*001c*/ 	.word	0xfffffffc


//--------------------- .text.triton_poi_fused_clone_1 --------------------------
	.section	.text.triton_poi_fused_clone_1,"ax",@progbits
	.align	128
        .global         triton_poi_fused_clone_1
        .type           triton_poi_fused_clone_1,@function
        .size           triton_poi_fused_clone_1,(.L_x_1 - triton_poi_fused_clone_1)
        .other          triton_poi_fused_clone_1,@"STO_CUDA_ENTRY STV_DEFAULT"
triton_poi_fused_clone_1:
.text.triton_poi_fused_clone_1:
[----:B------:R-:W0:Y:S02]  /*0000*/  LDC R1, c[0x0][0x28] ;  /* 0x00000a00ff017b82 */ /* 0x000e240000000800 */
[----:B------:R-:W1:Y:S01]  /*0010*/  S2R R5, SR_TID.X ;  /* 0x0000000000057919 */ /* 0x000e620000002100 */
[----:B------:R-:W2:Y:S01]  /*0020*/  LDC.64 R2, c[0x0][0x210] ;  /* 0x00008400ff027b82 */ /* 0x000ea20000000a00 */
[----:B------:R-:W-:Y:S01]  /*0030*/  CS2R R14, SRZ ;  /* 0x00000000000e7805 */ /* 0x000fe2000001ff00 */
[----:B------:R-:W-:Y:S01]  /*0040*/  ULDC.64 UR4, c[0x0][0x208] ;  /* 0x0000820000047ab9 */ /* 0x000fe20000000a00 */
[----:B------:R-:W3:Y:S01]  /*0050*/  S2R R0, SR_CTAID.X ;  /* 0x0000000000007919 */ /* 0x000ee20000002500 */
[----:B-1----:R-:W-:Y:S02]  /*0060*/  LOP3.LUT R5, R5, 0x7f, RZ, 0xc0, !PT ;  /* 0x0000007f05057812 */ /* 0x002fe400078ec0ff */
[----:B---3--:R-:W-:Y:S02]  /*0070*/  SHF.R.S32.HI R4, RZ, 0x18, R0 ;  /* 0x00000018ff047819 */ /* 0x008fe40000011400 */
[----:B------:R-:W-:Y:S02]  /*0080*/  LEA R5, R0, R5, 0x7 ;  /* 0x0000000500057211 */ /* 0x000fe400078e38ff */
[----:B------:R-:W-:-:S02]  /*0090*/  SGXT R0, R4, 0x1 ;  /* 0x000000010400781a */ /* 0x000fc40000000200 */
[----:B------:R-:W-:Y:S02]  /*00a0*/  ISETP.GE.AND P2, PT, R5, 0x100, PT ;  /* 0x000001000500780c */ /* 0x000fe40003f46270 */
[CC--:B------:R-:W-:Y:S02]  /*00b0*/  LEA.HI R4, R0.reuse, R5.reuse, RZ, 0x4 ;  /* 0x0000000500047211 */ /* 0x0c0fe400078f20ff */
[----:B------:R-:W-:Y:S02]  /*00c0*/  LEA.HI R0, R0, R5, RZ, 0x6 ;  /* 0x0000000500007211 */ /* 0x000fe400078f30ff */
[----:B------:R-:W-:Y:S02]  /*00d0*/  LOP3.LUT R4, R4, 0xfffffff0, RZ, 0xc0, !PT ;  /* 0xfffffff004047812 */ /* 0x000fe400078ec0ff */
[----:B------:R-:W-:-:S04]  /*00e0*/  LOP3.LUT R0, R0, 0xffffffc0, RZ, 0xc0, !PT ;  /* 0xffffffc000007812 */ /* 0x000fc800078ec0ff */
[----:B------:R-:W-:Y:S01]  /*00f0*/  IADD3 R11, R0, R5, -R4 ;  /* 0x00000005000b7210 */ /* 0x000fe20007ffe804 */
[----:B------:R-:W-:-:S03]  /*0100*/  HFMA2.MMA R0, -RZ, RZ, 0, 0 ;  /* 0x00000000ff007435 */ /* 0x000fc600000001ff */
[----:B------:R-:W-:Y:S01]  /*0110*/  IADD3 R13, R11, 0x20, RZ ;  /* 0x000000200b0d7810 */ /* 0x000fe20007ffe0ff */
[C---:B------:R-:W-:Y:S02]  /*0120*/  VIADD R9, R11.reuse, 0x10 ;  /* 0x000000100b097836 */ /* 0x040fe40000000000 */
[----:B--2---:R-:W-:Y:S01]  /*0130*/  IMAD.WIDE R6, R11, 0x4, R2 ;  /* 0x000000040b067825 */ /* 0x004fe200078e0202 */
[----:B------:R-:W-:-:S03]  /*0140*/  IADD3 R17, R11, 0x30, RZ ;  /* 0x000000300b117810 */ /* 0x000fc60007ffe0ff */
[--C-:B------:R-:W-:Y:S01]  /*0150*/  IMAD.WIDE R8, R9, 0x4, R2.reuse ;  /* 0x0000000409087825 */ /* 0x100fe200078e0202 */
[----:B------:R1:W2:Y:S03]  /*0160*/  @!P2 LDG.E.EL R0, desc[UR4][R6.64] ;  /* 0x000000040600a981 */ /* 0x0002a6000c2e1900 */
[----:B------:R-:W-:Y:S01]  /*0170*/  IMAD.MOV.U32 R4, RZ, RZ, RZ ;  /* 0x000000ffff047224 */ /* 0x000fe200078e00ff */
[----:B------:R-:W2:Y:S01]  /*0180*/  @!P2 LDG.E.EL R15, desc[UR4][R8.64] ;  /* 0x00000004080fa981 */ /* 0x000ea2000c2e1900 */
[----:B------:R-:W-:-:S04]  /*0190*/  IMAD.WIDE R10, R13, 0x4, R2 ;  /* 0x000000040d0a7825 */ /* 0x000fc800078e0202 */
[--C-:B------:R-:W-:Y:S01]  /*01a0*/  IMAD.WIDE R12, R17, 0x4, R2.reuse ;  /* 0x00000004110c7825 */ /* 0x100fe200078e0202 */
[----:B------:R-:W3:Y:S01]  /*01b0*/  @!P2 LDG.E.EL R4, desc[UR4][R10.64] ;  /* 0x000000040a04a981 */ /* 0x000ee2000c2e1900 */
[----:B-1----:R-:W1:Y:S03]  /*01c0*/  LDC.64 R6, c[0x0][0x218] ;  /* 0x00008600ff067b82 */ /* 0x002e660000000a00 */
[----:B------:R-:W4:Y:S01]  /*01d0*/  @!P2 LDG.E.EL R14, desc[UR4][R12.64] ;  /* 0x000000040c0ea981 */ /* 0x000f22000c2e1900 */
[----:B------:R-:W-:Y:S01]  /*01e0*/  MOV R17, RZ ;  /* 0x000000ff00117202 */ /* 0x000fe20000000f00 */
[----:B------:R-:W-:-:S05]  /*01f0*/  IMAD.WIDE R2, R5, 0x4, R2 ;  /* 0x0000000405027825 */ /* 0x000fca00078e0202 */
[----:B------:R1:W5:Y:S02]  /*0200*/  @!P2 LDG.E R17, desc[UR4][R2.64] ;  /* 0x000000040211a981 */ /* 0x000364000c1e1900 */
[----:B-1----:R-:W-:-:S04]  /*0210*/  IMAD.WIDE R2, R5, 0x4, R6 ;  /* 0x0000000405027825 */ /* 0x002fc800078e0206 */
[----:B--2---:R-:W-:-:S04]  /*0220*/  FADD R15, R15, R0 ;  /* 0x000000000f0f7221 */ /* 0x004fc80000000000 */
[----:B---3--:R-:W-:-:S04]  /*0230*/  FADD R15, R15, R4 ;  /* 0x000000040f0f7221 */ /* 0x008fc80000000000 */
[----:B----4-:R-:W-:-:S05]  /*0240*/  FADD R14, R15, R14 ;  /* 0x0000000e0f0e7221 */ /* 0x010fca0000000000 */
[C---:B------:R-:W-:Y:S02]  /*0250*/  FSETP.GT.AND P0, PT, |R14|.reuse, 8.50705917302346158658e+37, PT ;  /* 0x7e8000000e00780b */ /* 0x040fe40003f04200 */
[----:B------:R-:W-:-:S11]  /*0260*/  FSETP.GEU.AND P1, PT, |R14|, 1.175494350822287508e-38, PT ;  /* 0x008000000e00780b */ /* 0x000fd60003f2e200 */
[----:B------:R-:W-:-:S04]  /*0270*/  @P0 FMUL R14, R14, 0.25 ;  /* 0x3e8000000e0e0820 */ /* 0x000fc80000400000 */
[----:B------:R-:W-:-:S06]  /*0280*/  @!P1 FMUL R14, R14, 16777216 ;  /* 0x4b8000000e0e9820 */ /* 0x000fcc0000400000 */
[----:B------:R-:W1:Y:S01]  /*0290*/  MUFU.RCP R14, R14 ;  /* 0x0000000e000e7308 */ /* 0x000e620000001000 */
[----:B-----5:R-:W-:-:S04]  /*02a0*/  @P0 FMUL R17, R17, 0.25 ;  /* 0x3e80000011110820 */ /* 0x020fc80000400000 */
[----:B------:R-:W-:-:S04]  /*02b0*/  @!P1 FMUL R17, R17, 16777216 ;  /* 0x4b80000011119820 */ /* 0x000fc80000400000 */
[----:B-1----:R-:W-:Y:S01]  /*02c0*/  FMUL R17, R14, R17 ;  /* 0x000000110e117220 */ /* 0x002fe20000400000 */
[----:B------:R-:W-:Y:S06]  /*02d0*/  @P2 EXIT ;  /* 0x000000000000294d */ /* 0x000fec0003800000 */
[----:B------:R-:W-:Y:S01]  /*02e0*/  STG.E desc[UR4][R2.64], R17 ;  /* 0x0000001102007986 */ /* 0x000fe2000c101904 */
[----:B------:R-:W-:Y:S05]  /*02f0*/  EXIT ;  /* 0x000000000000794d */ /* 0x000fea0003800000 */
.L_x_0:
[----:B------:R-:W-:-:S00]  /*0300*/  BRA `(.L_x_0) ;  /* 0xfffffffc00fc7947 */ /* 0x000fc0000383ffff */
[----:B------:R-:W-:-:S00]  /*0310*/  NOP ;  /* 0x0000000000007918 */ /* 0x000fc00000000000 */
        /* <DEDUP_REMOVED lines=14> */
.L_x_1:


//--------------------- .nv.constant0.triton_poi_fused_clone_1 --------------------------
	.section	.nv.constant0.triton_poi_fused_clone_1,"a",@progbits
	.sectionflags	@""
	.align	4
.nv.constant0.triton_poi_fused_clone_1:
	.zero		548
